//
// Generated by NVIDIA NVVM Compiler
//
// Compiler Build ID: CL-36424714
// Cuda compilation tools, release 13.0, V13.0.88
// Based on NVVM 20.0.0
//

.version 9.0
.target sm_100
.address_size 64

	// .globl	_Z3funPi

.visible .entry _Z3funPi(
	.param .u64 .ptr .align 1 _Z3funPi_param_0
)
{
	.reg .b32 	%r<3>;
	.reg .b64 	%rd<5>;

	ld.param.u64 	%rd1, [_Z3funPi_param_0];
	cvta.to.global.u64 	%rd2, %rd1;
	mov.u32 	%r1, %tid.x;
	mul.lo.s32 	%r2, %r1, %r1;
	mul.wide.u32 	%rd3, %r1, 4;
	add.s64 	%rd4, %rd2, %rd3;
	st.global.u32 	[%rd4], %r2;
	ret;

}


// ===== COMPILED SASS (sm_100) =====

	.target	sm_100

	.elftype	@"ET_EXEC"


//--------------------- .note.nv.tkinfo           --------------------------
	.section	.note.nv.tkinfo,"",@"SHT_NOTE"
	.sectionflags	@"SHF_NOTE_NV_TKINFO"
	.tkinfo
        /*0018*/ 	.word	0x00000002
        /*0030*/ 	.string	""
        /*0030*/ 	.string	"ptxas"
        /*0030*/ 	.string	"Cuda compilation tools, release 13.0, V13.0.88"
        /*0030*/ 	.string	"Build cuda_13.0.r13.0/compiler.36424714_0"
        /*0030*/ 	.string	"-arch sm_100 -m 64 "



//--------------------- .note.nv.cuinfo           --------------------------
	.section	.note.nv.cuinfo,"",@"SHT_NOTE"
	.sectionflags	@"SHF_NOTE_NV_CUINFO"
        /*0018*/ 	.short	0x0002
        /*001a*/ 	.short	0x0064
        /*001c*/ 	.short	0x0082
	.zero		2


//--------------------- .nv.info                  --------------------------
	.section	.nv.info,"",@"SHT_CUDA_INFO"
	.align	4


	//----- nvinfo : EIATTR_REGCOUNT
	.align		4
        /*0000*/ 	.byte	0x04, 0x2f
        /*0002*/ 	.short	(.L_1 - .L_0)
	.align		4
.L_0:
        /*0004*/ 	.word	index@(_Z3funPi)
        /*0008*/ 	.word	0x00000008


	//----- nvinfo : EIATTR_FRAME_SIZE
	.align		4
.L_1:
        /*000c*/ 	.byte	0x04, 0x11
        /*000e*/ 	.short	(.L_3 - .L_2)
	.align		4
.L_2:
        /*0010*/ 	.word	index@(_Z3funPi)
        /*0014*/ 	.word	0x00000000


	//----- nvinfo : EIATTR_MIN_STACK_SIZE
	.align		4
.L_3:
        /*0018*/ 	.byte	0x04, 0x12
        /*001a*/ 	.short	(.L_5 - .L_4)
	.align		4
.L_4:
        /*001c*/ 	.word	index@(_Z3funPi)
        /*0020*/ 	.word	0x00000000
.L_5:


//--------------------- .nv.compat                --------------------------
	.section	.nv.compat,"",@"SHT_CUDA_COMPAT_INFO"
	.align	4
        /*0000*/ 	.byte	0x02, 0x09, 0x00, 0x00, 0x02, 0x02, 0x01, 0x00, 0x02, 0x05, 0x05, 0x00, 0x03, 0x07, 0x01, 0x01
        /*0010*/ 	.byte	0x02, 0x03, 0x00, 0x00, 0x02, 0x06, 0x01, 0x00, 0x04, 0x0b, 0x08, 0x00, 0x09, 0x00, 0x00, 0x00
        /*0020*/ 	.byte	0x00, 0x00, 0x00, 0x00


//--------------------- .nv.info._Z3funPi         --------------------------
	.section	.nv.info._Z3funPi,"",@"SHT_CUDA_INFO"
	.sectionflags	@""
	.align	4


	//----- nvinfo : EIATTR_CUDA_API_VERSION
	.align		4
        /*0000*/ 	.byte	0x04, 0x37
        /*0002*/ 	.short	(.L_7 - .L_6)
.L_6:
        /*0004*/ 	.word	0x00000082


	//----- nvinfo : EIATTR_KPARAM_INFO
	.align		4
.L_7:
        /*0008*/ 	.byte	0x04, 0x17
        /*000a*/ 	.short	(.L_9 - .L_8)
.L_8:
        /*000c*/ 	.word	0x00000000
        /*0010*/ 	.short	0x0000
        /*0012*/ 	.short	0x0000
        /*0014*/ 	.byte	0x00, 0xf5, 0x21, 0x00


	//----- nvinfo : EIATTR_SPARSE_MMA_MASK
	.align		4
.L_9:
        /*0018*/ 	.byte	0x03, 0x50
        /*001a*/ 	.short	0x0000


	//----- nvinfo : EIATTR_MAXREG_COUNT
	.align		4
        /*001c*/ 	.byte	0x03, 0x1b
        /*001e*/ 	.short	0x00ff


	//----- nvinfo : EIATTR_MERCURY_ISA_VERSION
	.align		4
        /*0020*/ 	.byte	0x03, 0x5f
        /*0022*/ 	.short	0x0101


	//----- nvinfo : EIATTR_VRC_CTA_INIT_COUNT
	.align		4
        /*0024*/ 	.byte	0x02, 0x4a
	.zero		1
	.zero		1


	//----- nvinfo : EIATTR_EXIT_INSTR_OFFSETS
	.align		4
        /*0028*/ 	.byte	0x04, 0x1c
        /*002a*/ 	.short	(.L_11 - .L_10)


	//   ....[0]....
.L_10:
        /*002c*/ 	.word	0x00000070


	//----- nvinfo : EIATTR_CBANK_PARAM_SIZE
	.align		4
.L_11:
        /*0030*/ 	.byte	0x03, 0x19
        /*0032*/ 	.short	0x0008


	//----- nvinfo : EIATTR_PARAM_CBANK
	.align		4
        /*0034*/ 	.byte	0x04, 0x0a
        /*0036*/ 	.short	(.L_13 - .L_12)
	.align		4
.L_12:
        /*0038*/ 	.word	index@(.nv.constant0._Z3funPi)
        /*003c*/ 	.short	0x0380
        /*003e*/ 	.short	0x0008


	//----- nvinfo : EIATTR_SW_WAR
	.align		4
.L_13:
        /*0040*/ 	.byte	0x04, 0x36
        /*0042*/ 	.short	(.L_15 - .L_14)
.L_14:
        /*0044*/ 	.word	0x00000008
.L_15:


//--------------------- .nv.callgraph             --------------------------
	.section	.nv.callgraph,"",@"SHT_CUDA_CALLGRAPH"
	.align	4
	.sectionentsize	8
	.align		4
        /*0000*/ 	.word	0x00000000
	.align		4
        /*0004*/ 	.word	0xffffffff
	.align		4
        /*0008*/ 	.word	0x00000000
	.align		4
        /*000c*/ 	.word	0xfffffffe
	.align		4
        /*0010*/ 	.word	0x00000000
	.align		4
        /*0014*/ 	.word	0xfffffffd
	.align		4
        /*0018*/ 	.word	0x00000000
	.align		4
        /*001c*/ 	.word	0xfffffffc


//--------------------- .text._Z3funPi            --------------------------
	.section	.text._Z3funPi,"ax",@progbits
	.align	128
        .global         _Z3funPi
        .type           _Z3funPi,@function
        .size           _Z3funPi,(.L_x_1 - _Z3funPi)
        .other          _Z3funPi,@"STO_CUDA_ENTRY STV_DEFAULT"
_Z3funPi:
.text._Z3funPi:
[----:B------:R-:W-:Y:S01]  /*0000*/  LDC R1, c[0x0][0x37c] ;  /* 0x0000df00ff017b82 */ /* 0x000fe20000000800 */
[----:B------:R-:W0:Y:S07]  /*0010*/  S2R R5, SR_TID.X ;  /* 0x0000000000057919 */ /* 0x000e2e0000002100 */
[----:B------:R-:W0:Y:S01]  /*0020*/  LDC.64 R2, c[0x0][0x380] ;  /* 0x0000e000ff027b82 */ /* 0x000e220000000a00 */
[----:B------:R-:W1:Y:S01]  /*0030*/  LDCU.64 UR4, c[0x0][0x358] ;  /* 0x00006b00ff0477ac */ /* 0x000e620008000a00 */
[----:B0-----:R-:W-:-:S04]  /*0040*/  IMAD.WIDE.U32 R2, R5, 0x4, R2 ;  /* 0x0000000405027825 */ /* 0x001fc800078e0002 */
[----:B------:R-:W-:-:S05]  /*0050*/  IMAD R5, R5, R5, RZ ;  /* 0x0000000505057224 */ /* 0x000fca00078e02ff */
[----:B-1----:R-:W-:Y:S01]  /*0060*/  STG.E desc[UR4][R2.64], R5 ;  /* 0x0000000502007986 */ /* 0x002fe2000c101904 */
[----:B------:R-:W-:Y:S05]  /*0070*/  EXIT ;  /* 0x000000000000794d */ /* 0x000fea0003800000 */
.L_x_0:
[----:B------:R-:W-:-:S00]  /*0080*/  BRA `(.L_x_0) ;  /* 0xfffffffc00fc7947 */ /* 0x000fc0000383ffff */
[----:B------:R-:W-:-:S00]  /*0090*/  NOP ;  /* 0x0000000000007918 */ /* 0x000fc00000000000 */
        /* <DEDUP_REMOVED lines=14> */
.L_x_1:


//--------------------- .nv.shared.reserved.0     --------------------------
	.section	.nv.shared.reserved.0,"aw",@nobits
	.weak		__nv_reservedSMEM_offset_0_alias
	.size		__nv_reservedSMEM_offset_0_alias, 0, 64
	.other		__nv_reservedSMEM_offset_0_alias,@"STO_CUDA_RESERVED_SHARED STV_DEFAULT"
__nv_reservedSMEM_offset_0_alias:
	.zero		0
	.zero		64


//--------------------- .nv.constant0._Z3funPi    --------------------------
	.section	.nv.constant0._Z3funPi,"a",@progbits
	.sectionflags	@""
	.align	4
.nv.constant0._Z3funPi:
	.zero		904


//--------------------- SYMBOLS --------------------------

	.type		.nv.reservedSmem.offset0,@object
	.size		.nv.reservedSmem.offset0,0x4
